	.headerflags	@"EF_CUDA_TEXMODE_UNIFIED EF_CUDA_64BIT_ADDRESS EF_CUDA_ACCELERATORS EF_CUDA_SM90 EF_CUDA_VIRTUAL_SM(EF_CUDA_SM90)"
	.elftype	@"ET_EXEC"


//--------------------- .nv.info                  --------------------------
	.section	.nv.info,"",@"SHT_CUDA_INFO"
	.align	4


	//----- nvinfo : EIATTR_REGCOUNT
	.align		4
        /*0000*/ 	.byte	0x04, 0x2f
        /*0002*/ 	.short	(.L_1 - .L_0)
	.align		4
.L_0:
        /*0004*/ 	.word	index@(triton_poi_fused_convolution_leaky_relu_reflection_pad2d_22)
        /*0008*/ 	.word	0x00000020


	//----- nvinfo : EIATTR_MIN_STACK_SIZE
	.align		4
.L_1:
        /*000c*/ 	.byte	0x04, 0x12
        /*000e*/ 	.short	(.L_3 - .L_2)
	.align		4
.L_2:
        /*0010*/ 	.word	index@(triton_poi_fused_convolution_leaky_relu_reflection_pad2d_22)
        /*0014*/ 	.word	0x00000000


	//----- nvinfo : EIATTR_FRAME_SIZE
	.align		4
.L_3:
        /*0018*/ 	.byte	0x04, 0x11
        /*001a*/ 	.short	(.L_5 - .L_4)
	.align		4
.L_4:
        /*001c*/ 	.word	index@(triton_poi_fused_convolution_leaky_relu_reflection_pad2d_22)
        /*0020*/ 	.word	0x00000000


	//----- nvinfo : EIATTR_MIN_STACK_SIZE
	.align		4
.L_5:
        /*0024*/ 	.byte	0x04, 0x12
        /*0026*/ 	.short	(.L_7 - .L_6)
	.align		4
.L_6:
        /*0028*/ 	.word	index@(triton_poi_fused_convolution_leaky_relu_reflection_pad2d_22)
        /*002c*/ 	.word	0x00000000
.L_7:


//--------------------- .nv.info.triton_poi_fused_convolution_leaky_relu_reflection_pad2d_22 --------------------------
	.section	.nv.info.triton_poi_fused_convolution_leaky_relu_reflection_pad2d_22,"",@"SHT_CUDA_INFO"
	.sectionflags	@""
	.align	4


	//----- nvinfo : EIATTR_CUDA_API_VERSION
	.align		4
        /*0000*/ 	.byte	0x04, 0x37
        /*0002*/ 	.short	(.L_9 - .L_8)
.L_8:
        /*0004*/ 	.word	0x0000007c


	//----- nvinfo : EIATTR_KPARAM_INFO
	.align		4
.L_9:
        /*0008*/ 	.byte	0x04, 0x17
        /*000a*/ 	.short	(.L_11 - .L_10)
.L_10:
        /*000c*/ 	.word	0x00000000
        /*0010*/ 	.short	0x0004
        /*0012*/ 	.short	0x0020
        /*0014*/ 	.byte	0x00, 0xf0, 0x11, 0x00


	//----- nvinfo : EIATTR_KPARAM_INFO
	.align		4
.L_11:
        /*0018*/ 	.byte	0x04, 0x17
        /*001a*/ 	.short	(.L_13 - .L_12)
.L_12:
        /*001c*/ 	.word	0x00000000
        /*0020*/ 	.short	0x0003
        /*0022*/ 	.short	0x0018
        /*0024*/ 	.byte	0x00, 0xf4, 0x21, 0x00


	//----- nvinfo : EIATTR_KPARAM_INFO
	.align		4
.L_13:
        /*0028*/ 	.byte	0x04, 0x17
        /*002a*/ 	.short	(.L_15 - .L_14)
.L_14:
        /*002c*/ 	.word	0x00000000
        /*0030*/ 	.short	0x0002
        /*0032*/ 	.short	0x0010
        /*0034*/ 	.byte	0x00, 0xf4, 0x21, 0x00


	//----- nvinfo : EIATTR_KPARAM_INFO
	.align		4
.L_15:
        /*0038*/ 	.byte	0x04, 0x17
        /*003a*/ 	.short	(.L_17 - .L_16)
.L_16:
        /*003c*/ 	.word	0x00000000
        /*0040*/ 	.short	0x0001
        /*0042*/ 	.short	0x0008
        /*0044*/ 	.byte	0x00, 0xf4, 0x21, 0x00


	//----- nvinfo : EIATTR_KPARAM_INFO
	.align		4
.L_17:
        /*0048*/ 	.byte	0x04, 0x17
        /*004a*/ 	.short	(.L_19 - .L_18)
.L_18:
        /*004c*/ 	.word	0x00000000
        /*0050*/ 	.short	0x0000
        /*0052*/ 	.short	0x0000
        /*0054*/ 	.byte	0x00, 0xf4, 0x21, 0x00


	//----- nvinfo : EIATTR_SPARSE_MMA_MASK
	.align		4
.L_19:
        /*0058*/ 	.byte	0x03, 0x50
        /*005a*/ 	.short	0x0000


	//----- nvinfo : EIATTR_MAXREG_COUNT
	.align		4
        /*005c*/ 	.byte	0x03, 0x1b
        /*005e*/ 	.short	0x00ff


	//----- nvinfo : EIATTR_EXIT_INSTR_OFFSETS
	.align		4
        /*0060*/ 	.byte	0x04, 0x1c
        /*0062*/ 	.short	(.L_21 - .L_20)


	//   ....[0]....
.L_20:
        /*0064*/ 	.word	0x00000b40


	//----- nvinfo : EIATTR_REQNTID
	.align		4
.L_21:
        /*0068*/ 	.byte	0x04, 0x10
        /*006a*/ 	.short	(.L_23 - .L_22)
.L_22:
        /*006c*/ 	.word	0x00000080
        /*0070*/ 	.word	0x00000001
        /*0074*/ 	.word	0x00000001


	//----- nvinfo : EIATTR_CBANK_PARAM_SIZE
	.align		4
.L_23:
        /*0078*/ 	.byte	0x03, 0x19
        /*007a*/ 	.short	0x0024


	//----- nvinfo : EIATTR_PARAM_CBANK
	.align		4
        /*007c*/ 	.byte	0x04, 0x0a
        /*007e*/ 	.short	(.L_25 - .L_24)
	.align		4
.L_24:
        /*0080*/ 	.word	index@(.nv.constant0.triton_poi_fused_convolution_leaky_relu_reflection_pad2d_22)
        /*0084*/ 	.short	0x0210
        /*0086*/ 	.short	0x0024


	//----- nvinfo : EIATTR_SW_WAR
	.align		4
.L_25:
        /*0088*/ 	.byte	0x04, 0x36
        /*008a*/ 	.short	(.L_27 - .L_26)
.L_26:
        /*008c*/ 	.word	0x00000008
.L_27:


//--------------------- .nv.callgraph             --------------------------
	.section	.nv.callgraph,"",@"SHT_CUDA_CALLGRAPH"
	.align	4
	.sectionentsize	8
	.align		4
        /*0000*/ 	.word	0x00000000
	.align		4
        /*0004*/ 	.word	0xffffffff
	.align		4
        /*0008*/ 	.word	0x00000000
	.align		4
        /*000c*/ 	.word	0xfffffffe
	.align		4
        /*0010*/ 	.word	0x00000000
	.align		4
        /*0014*/ 	.word	0xfffffffd
	.align		4
        /*0018*/ 	.word	0x00000000
	.align		4
        /*001c*/ 	.word	0xfffffffc


//--------------------- .text.triton_poi_fused_convolution_leaky_relu_reflection_pad2d_22 --------------------------
	.section	.text.triton_poi_fused_convolution_leaky_relu_reflection_pad2d_22,"ax",@progbits
	.align	128
        .global         triton_poi_fused_convolution_leaky_relu_reflection_pad2d_22
        .type           triton_poi_fused_convolution_leaky_relu_reflection_pad2d_22,@function
        .size           triton_poi_fused_convolution_leaky_relu_reflection_pad2d_22,(.L_x_1 - triton_poi_fused_convolution_leaky_relu_reflection_pad2d_22)
        .other          triton_poi_fused_convolution_leaky_relu_reflection_pad2d_22,@"STO_CUDA_ENTRY STV_DEFAULT"
triton_poi_fused_convolution_leaky_relu_reflection_pad2d_22:
.text.triton_poi_fused_convolution_leaky_relu_reflection_pad2d_22:
[----:B------:R-:W-:Y:S01]  /*0000*/  LDC R1, c[0x0][0x28] ;  /* 0x00000a00ff017b82 */ /* 0x000fe20000000800 */
[----:B------:R-:W1:Y:S01]  /*0010*/  S2R R0, SR_TID.X ;  /* 0x0000000000007919 */ /* 0x000e620000002100 */
[----:B------:R-:W-:Y:S01]  /*0020*/  ULDC.64 UR6, c[0x0][0x210] ;  /* 0x0000840000067ab9 */ /* 0x000fe20000000a00 */
[----:B------:R-:W-:Y:S01]  /*0030*/  ULDC.64 UR4, c[0x0][0x208] ;  /* 0x0000820000047ab9 */ /* 0x000fe20000000a00 */
[----:B------:R-:W2:Y:S01]  /*0040*/  S2R R3, SR_CTAID.X ;  /* 0x0000000000037919 */ /* 0x000ea20000002500 */
[----:B-1----:R-:W-:Y:S01]  /*0050*/  IMAD.SHL.U32 R0, R0, 0x4, RZ ;  /* 0x0000000400007824 */ /* 0x002fe200078e00ff */
[----:B--2---:R-:W-:-:S04]  /*0060*/  SHF.R.S32.HI R10, RZ, 0x15, R3 ;  /* 0x00000015ff0a7819 */ /* 0x004fc80000011403 */
[----:B------:R-:W-:Y:S02]  /*0070*/  LOP3.LUT R0, R0, 0x1fc, RZ, 0xc0, !PT ;  /* 0x000001fc00007812 */ /* 0x000fe400078ec0ff */
[----:B------:R-:W-:-:S03]  /*0080*/  SGXT R10, R10, 0x1 ;  /* 0x000000010a0a781a */ /* 0x000fc60000000200 */
[----:B------:R-:W-:-:S04]  /*0090*/  IMAD R0, R3, 0x400, R0 ;  /* 0x0000040003007824 */ /* 0x000fc800078e0200 */
[C---:B------:R-:W-:Y:S01]  /*00a0*/  VIADD R2, R0.reuse, 0x1 ;  /* 0x0000000100027836 */ /* 0x040fe20000000000 */
[----:B------:R-:W-:Y:S01]  /*00b0*/  IADD3 R5, R0, 0x2, RZ ;  /* 0x0000000200057810 */ /* 0x000fe20007ffe0ff */
[----:B------:R-:W-:-:S03]  /*00c0*/  IMAD.HI R3, R0, 0x38e38e39, RZ ;  /* 0x38e38e3900037827 */ /* 0x000fc600078e02ff */
[----:B------:R-:W-:Y:S01]  /*00d0*/  LEA.HI R4, R10, R2, RZ, 0x8 ;  /* 0x000000020a047211 */ /* 0x000fe200078f40ff */
[----:B------:R-:W-:Y:S01]  /*00e0*/  IMAD.HI R6, R0, 0x1948b0fd, RZ ;  /* 0x1948b0fd00067827 */ /* 0x000fe200078e02ff */
[----:B------:R-:W-:Y:S02]  /*00f0*/  SHF.R.U32.HI R8, RZ, 0x1f, R3 ;  /* 0x0000001fff087819 */ /* 0x000fe40000011603 */
[----:B------:R-:W-:Y:S01]  /*0100*/  LOP3.LUT R9, R4, 0xffffff00, RZ, 0xc0, !PT ;  /* 0xffffff0004097812 */ /* 0x000fe200078ec0ff */
[----:B------:R-:W-:Y:S01]  /*0110*/  VIADD R7, R0, 0x3 ;  /* 0x0000000300077836 */ /* 0x000fe20000000000 */
[----:B------:R-:W-:Y:S02]  /*0120*/  SHF.R.U32.HI R11, RZ, 0x1f, R6 ;  /* 0x0000001fff0b7819 */ /* 0x000fe40000011606 */
[----:B------:R-:W-:Y:S01]  /*0130*/  LEA.HI.SX32 R3, R3, R8, 0x16 ;  /* 0x0000000803037211 */ /* 0x000fe200078fb2ff */
[----:B------:R-:W-:Y:S01]  /*0140*/  IMAD.IADD R2, R2, 0x1, -R9 ;  /* 0x0000000102027824 */ /* 0x000fe200078e0a09 */
[----:B------:R-:W-:-:S02]  /*0150*/  LEA.HI R4, R6, R11, RZ, 0x13 ;  /* 0x0000000b06047211 */ /* 0x000fc400078f98ff */
[C---:B------:R-:W-:Y:S02]  /*0160*/  LEA.HI R8, R10.reuse, R5, RZ, 0x8 ;  /* 0x000000050a087211 */ /* 0x040fe400078f40ff */
[----:B------:R-:W-:Y:S02]  /*0170*/  LEA.HI R11, R10, R7, RZ, 0x8 ;  /* 0x000000070a0b7211 */ /* 0x000fe400078f40ff */
[----:B------:R-:W-:Y:S02]  /*0180*/  IADD3 R9, R0, 0x200, RZ ;  /* 0x0000020000097810 */ /* 0x000fe40007ffe0ff */
[----:B------:R-:W-:Y:S02]  /*0190*/  LOP3.LUT R8, R8, 0xffffff00, RZ, 0xc0, !PT ;  /* 0xffffff0008087812 */ /* 0x000fe400078ec0ff */
[----:B------:R-:W-:Y:S01]  /*01a0*/  LOP3.LUT R12, R11, 0xffffff00, RZ, 0xc0, !PT ;  /* 0xffffff000b0c7812 */ /* 0x000fe200078ec0ff */
[----:B------:R-:W-:Y:S01]  /*01b0*/  IMAD.HI R11, R3, 0x38e38e39, RZ ;  /* 0x38e38e39030b7827 */ /* 0x000fe200078e02ff */
[----:B------:R-:W-:-:S02]  /*01c0*/  LEA.HI R6, R10, R0, RZ, 0x8 ;  /* 0x000000000a067211 */ /* 0x000fc400078f40ff */
[----:B------:R-:W-:Y:S01]  /*01d0*/  LEA.HI R15, R10, R9, RZ, 0x8 ;  /* 0x000000090a0f7211 */ /* 0x000fe200078f40ff */
[----:B------:R-:W-:Y:S01]  /*01e0*/  IMAD.HI R13, R9, 0x38e38e39, RZ ;  /* 0x38e38e39090d7827 */ /* 0x000fe200078e02ff */
[----:B------:R-:W-:-:S03]  /*01f0*/  LEA R4, R4, 0xff00, 0x10 ;  /* 0x0000ff0004047811 */ /* 0x000fc600078e80ff */
[----:B------:R-:W-:Y:S01]  /*0200*/  IMAD.IADD R5, R5, 0x1, -R8 ;  /* 0x0000000105057824 */ /* 0x000fe200078e0a08 */
[----:B------:R-:W-:Y:S01]  /*0210*/  SHF.R.S32.HI R8, RZ, 0x8, R6 ;  /* 0x00000008ff087819 */ /* 0x000fe20000011406 */
[----:B------:R-:W-:Y:S01]  /*0220*/  IMAD.IADD R7, R7, 0x1, -R12 ;  /* 0x0000000107077824 */ /* 0x000fe200078e0a0c */
[----:B------:R-:W-:Y:S01]  /*0230*/  SHF.R.U32.HI R12, RZ, 0x1f, R11 ;  /* 0x0000001fff0c7819 */ /* 0x000fe2000001160b */
[----:B------:R-:W-:Y:S01]  /*0240*/  IMAD.IADD R29, R5, 0x1, R4 ;  /* 0x00000001051d7824 */ /* 0x000fe200078e0204 */
[----:B------:R-:W-:Y:S01]  /*0250*/  SHF.R.U32.HI R10, RZ, 0x1f, R13 ;  /* 0x0000001fff0a7819 */ /* 0x000fe2000001160d */
[----:B------:R-:W-:Y:S01]  /*0260*/  IMAD.HI R14, R8, 0x38e38e39, RZ ;  /* 0x38e38e39080e7827 */ /* 0x000fe200078e02ff */
[----:B------:R-:W-:Y:S02]  /*0270*/  LEA.HI.SX32 R12, R11, R12, 0x1e ;  /* 0x0000000c0b0c7211 */ /* 0x000fe400078ff2ff */
[----:B------:R-:W-:Y:S01]  /*0280*/  LEA.HI.SX32 R10, R13, R10, 0x16 ;  /* 0x0000000a0d0a7211 */ /* 0x000fe200078fb2ff */
[----:B------:R-:W-:Y:S01]  /*0290*/  IMAD.HI R11, R9, 0x1948b0fd, RZ ;  /* 0x1948b0fd090b7827 */ /* 0x000fe200078e02ff */
[----:B------:R-:W-:-:S02]  /*02a0*/  SHF.R.S32.HI R9, RZ, 0x8, R15 ;  /* 0x00000008ff097819 */ /* 0x000fc4000001140f */
[----:B------:R-:W-:Y:S01]  /*02b0*/  SHF.R.U32.HI R15, RZ, 0x1f, R14 ;  /* 0x0000001fff0f7819 */ /* 0x000fe2000001160e */
[----:B------:R-:W-:Y:S01]  /*02c0*/  IMAD R13, R12, 0x12, RZ ;  /* 0x000000120c0d7824 */ /* 0x000fe200078e02ff */
[----:B------:R-:W-:Y:S01]  /*02d0*/  SHF.R.U32.HI R12, RZ, 0x1f, R11 ;  /* 0x0000001fff0c7819 */ /* 0x000fe2000001160b */
[----:B------:R-:W-:Y:S01]  /*02e0*/  IMAD.HI R16, R10, 0x38e38e39, RZ ;  /* 0x38e38e390a107827 */ /* 0x000fe200078e02ff */
[----:B------:R-:W-:Y:S02]  /*02f0*/  LEA.HI.SX32 R15, R14, R15, 0x1e ;  /* 0x0000000f0e0f7211 */ /* 0x000fe400078ff2ff */
[----:B------:R-:W-:Y:S01]  /*0300*/  LOP3.LUT R14, RZ, R13, RZ, 0x33, !PT ;  /* 0x0000000dff0e7212 */ /* 0x000fe200078e33ff */
[----:B------:R-:W-:Y:S01]  /*0310*/  IMAD.HI R17, R9, 0x38e38e39, RZ ;  /* 0x38e38e3909117827 */ /* 0x000fe200078e02ff */
[----:B------:R-:W-:Y:S02]  /*0320*/  SHF.R.U32.HI R13, RZ, 0x1f, R16 ;  /* 0x0000001fff0d7819 */ /* 0x000fe40000011610 */
[----:B------:R-:W-:Y:S01]  /*0330*/  LEA.HI R11, R11, R12, RZ, 0x13 ;  /* 0x0000000c0b0b7211 */ /* 0x000fe200078f98ff */
[----:B------:R-:W-:Y:S01]  /*0340*/  IMAD R15, R15, 0x12, RZ ;  /* 0x000000120f0f7824 */ /* 0x000fe200078e02ff */
[----:B------:R-:W-:-:S02]  /*0350*/  SHF.R.U32.HI R12, RZ, 0x1f, R17 ;  /* 0x0000001fff0c7819 */ /* 0x000fc40000011611 */
[----:B------:R-:W-:Y:S02]  /*0360*/  LEA.HI.SX32 R13, R16, R13, 0x1e ;  /* 0x0000000d100d7211 */ /* 0x000fe400078ff2ff */
[----:B------:R-:W-:Y:S02]  /*0370*/  LEA.HI.SX32 R12, R17, R12, 0x1e ;  /* 0x0000000c110c7211 */ /* 0x000fe400078ff2ff */
[----:B------:R-:W-:Y:S01]  /*0380*/  IADD3 R14, R3, R14, RZ ;  /* 0x0000000e030e7210 */ /* 0x000fe20007ffe0ff */
[----:B------:R-:W-:Y:S01]  /*0390*/  IMAD R13, R13, 0x12, RZ ;  /* 0x000000120d0d7824 */ /* 0x000fe200078e02ff */
[----:B------:R-:W-:Y:S01]  /*03a0*/  LOP3.LUT R3, R6, 0xffffff00, RZ, 0xc0, !PT ;  /* 0xffffff0006037812 */ /* 0x000fe200078ec0ff */
[----:B------:R-:W-:Y:S01]  /*03b0*/  IMAD R12, R12, 0x12, RZ ;  /* 0x000000120c0c7824 */ /* 0x000fe200078e02ff */
[----:B------:R-:W-:Y:S02]  /*03c0*/  IABS R14, R14 ;  /* 0x0000000e000e7213 */ /* 0x000fe40000000000 */
[----:B------:R-:W-:Y:S01]  /*03d0*/  LOP3.LUT R15, RZ, R15, RZ, 0x33, !PT ;  /* 0x0000000fff0f7212 */ /* 0x000fe200078e33ff */
[----:B------:R-:W-:Y:S01]  /*03e0*/  IMAD.IADD R6, R0, 0x1, -R3 ;  /* 0x0000000100067824 */ /* 0x000fe200078e0a03 */
[----:B------:R-:W-:-:S02]  /*03f0*/  LOP3.LUT R13, RZ, R13, RZ, 0x33, !PT ;  /* 0x0000000dff0d7212 */ /* 0x000fc400078e33ff */
[----:B------:R-:W-:Y:S01]  /*0400*/  LOP3.LUT R12, RZ, R12, RZ, 0x33, !PT ;  /* 0x0000000cff0c7212 */ /* 0x000fe200078e33ff */
[----:B------:R-:W-:Y:S01]  /*0410*/  IMAD.IADD R15, R8, 0x1, R15 ;  /* 0x00000001080f7824 */ /* 0x000fe200078e020f */
[----:B------:R-:W-:Y:S01]  /*0420*/  IADD3 R3, R14, -0xf, RZ ;  /* 0xfffffff10e037810 */ /* 0x000fe20007ffe0ff */
[----:B------:R-:W-:Y:S01]  /*0430*/  IMAD.IADD R13, R10, 0x1, R13 ;  /* 0x000000010a0d7824 */ /* 0x000fe200078e020d */
[----:B------:R-:W-:Y:S01]  /*0440*/  LEA R11, R11, 0xff00, 0x10 ;  /* 0x0000ff000b0b7811 */ /* 0x000fe200078e80ff */
[----:B------:R-:W-:Y:S01]  /*0450*/  IMAD.IADD R12, R9, 0x1, R12 ;  /* 0x00000001090c7824 */ /* 0x000fe200078e020c */
[----:B------:R-:W-:Y:S01]  /*0460*/  IABS R8, R3 ;  /* 0x0000000300087213 */ /* 0x000fe20000000000 */
[----:B------:R-:W-:Y:S01]  /*0470*/  IMAD.IADD R10, R2, 0x1, R4 ;  /* 0x00000001020a7824 */ /* 0x000fe200078e0204 */
[----:B------:R-:W-:Y:S02]  /*0480*/  IADD3 R9, R6, R4, RZ ;  /* 0x0000000406097210 */ /* 0x000fe40007ffe0ff */
[----:B------:R-:W-:Y:S01]  /*0490*/  IADD3 R3, R7, R4, RZ ;  /* 0x0000000407037210 */ /* 0x000fe20007ffe0ff */
[C---:B------:R-:W-:Y:S01]  /*04a0*/  IMAD R10, R8.reuse, -0x1000, R10 ;  /* 0xfffff000080a7824 */ /* 0x040fe200078e020a */
[----:B------:R-:W-:Y:S01]  /*04b0*/  IABS R4, R15 ;  /* 0x0000000f00047213 */ /* 0x000fe20000000000 */
[C---:B------:R-:W-:Y:S01]  /*04c0*/  IMAD R9, R8.reuse, -0x1000, R9 ;  /* 0xfffff00008097824 */ /* 0x040fe200078e0209 */
[----:B------:R-:W-:Y:S01]  /*04d0*/  IABS R13, R13 ;  /* 0x0000000d000d7213 */ /* 0x000fe20000000000 */
[----:B------:R-:W-:Y:S01]  /*04e0*/  IMAD R29, R8, -0x1000, R29 ;  /* 0xfffff000081d7824 */ /* 0x000fe200078e021d */
[----:B------:R-:W-:Y:S01]  /*04f0*/  IABS R14, R12 ;  /* 0x0000000c000e7213 */ /* 0x000fe20000000000 */
[----:B------:R-:W-:Y:S01]  /*0500*/  VIADD R4, R4, 0xfffffff1 ;  /* 0xfffffff104047836 */ /* 0x000fe20000000000 */
[----:B------:R-:W-:Y:S01]  /*0510*/  IADD3 R5, R5, R11, RZ ;  /* 0x0000000b05057210 */ /* 0x000fe20007ffe0ff */
[----:B------:R-:W-:Y:S01]  /*0520*/  IMAD.MOV.U32 R12, RZ, RZ, R13 ;  /* 0x000000ffff0c7224 */ /* 0x000fe200078e000d */
[----:B------:R-:W-:Y:S01]  /*0530*/  IADD3 R7, R7, R11, RZ ;  /* 0x0000000b07077210 */ /* 0x000fe20007ffe0ff */
[----:B------:R-:W-:Y:S01]  /*0540*/  IMAD R3, R8, -0x1000, R3 ;  /* 0xfffff00008037824 */ /* 0x000fe200078e0203 */
[----:B------:R-:W-:Y:S01]  /*0550*/  IADD3 R8, R2, R11, RZ ;  /* 0x0000000b02087210 */ /* 0x000fe20007ffe0ff */
[----:B------:R-:W-:Y:S01]  /*0560*/  IMAD.MOV.U32 R13, RZ, RZ, R14 ;  /* 0x000000ffff0d7224 */ /* 0x000fe200078e000e */
[----:B------:R-:W-:Y:S01]  /*0570*/  IABS R14, R4 ;  /* 0x00000004000e7213 */ /* 0x000fe20000000000 */
[----:B------:R-:W-:-:S02]  /*0580*/  VIADD R2, R12, 0xfffffff1 ;  /* 0xfffffff10c027836 */ /* 0x000fc40000000000 */
[----:B------:R-:W-:Y:S02]  /*0590*/  VIADD R4, R13, 0xfffffff1 ;  /* 0xfffffff10d047836 */ /* 0x000fe40000000000 */
[----:B------:R-:W-:Y:S01]  /*05a0*/  IMAD.MOV.U32 R12, RZ, RZ, R14 ;  /* 0x000000ffff0c7224 */ /* 0x000fe200078e000e */
[----:B------:R-:W-:Y:S01]  /*05b0*/  IABS R2, R2 ;  /* 0x0000000200027213 */ /* 0x000fe20000000000 */
[----:B------:R-:W-:Y:S01]  /*05c0*/  IMAD.IADD R11, R6, 0x1, R11 ;  /* 0x00000001060b7824 */ /* 0x000fe200078e020b */
[----:B------:R-:W-:Y:S01]  /*05d0*/  IABS R13, R4 ;  /* 0x00000004000d7213 */ /* 0x000fe20000000000 */
[C---:B------:R-:W-:Y:S02]  /*05e0*/  IMAD R9, R12.reuse, -0x100, R9 ;  /* 0xffffff000c097824 */ /* 0x040fe400078e0209 */
[----:B------:R-:W-:Y:S02]  /*05f0*/  IMAD.MOV.U32 R4, RZ, RZ, R2 ;  /* 0x000000ffff047224 */ /* 0x000fe400078e0002 */
[C---:B------:R-:W-:Y:S01]  /*0600*/  IMAD R10, R12.reuse, -0x100, R10 ;  /* 0xffffff000c0a7824 */ /* 0x040fe200078e020a */
[----:B------:R-:W-:Y:S01]  /*0610*/  IADD3 R20, P0, R9, UR6, RZ ;  /* 0x0000000609147c10 */ /* 0x000fe2000ff1e0ff */
[----:B------:R-:W-:-:S02]  /*0620*/  IMAD R29, R12, -0x100, R29 ;  /* 0xffffff000c1d7824 */ /* 0x000fc400078e021d */
[----:B------:R-:W-:Y:S01]  /*0630*/  IMAD R2, R12, -0x100, R3 ;  /* 0xffffff000c027824 */ /* 0x000fe200078e0203 */
[----:B------:R-:W-:Y:S01]  /*0640*/  MOV R12, R13 ;  /* 0x0000000d000c7202 */ /* 0x000fe20000000f00 */
[C---:B------:R-:W-:Y:S01]  /*0650*/  IMAD R8, R4.reuse, -0x1000, R8 ;  /* 0xfffff00004087824 */ /* 0x040fe200078e0208 */
[----:B------:R-:W-:Y:S01]  /*0660*/  LEA.HI.X.SX32 R21, R9, UR7, 0x1, P0 ;  /* 0x0000000709157c11 */ /* 0x000fe200080f0eff */
[C---:B------:R-:W-:Y:S01]  /*0670*/  IMAD R11, R4.reuse, -0x1000, R11 ;  /* 0xfffff000040b7824 */ /* 0x040fe200078e020b */
[----:B------:R-:W-:Y:S01]  /*0680*/  IADD3 R26, P1, R10, UR6, RZ ;  /* 0x000000060a1a7c10 */ /* 0x000fe2000ff3e0ff */
[C---:B------:R-:W-:Y:S02]  /*0690*/  IMAD R5, R4.reuse, -0x1000, R5 ;  /* 0xfffff00004057824 */ /* 0x040fe400078e0205 */
[----:B------:R-:W-:Y:S01]  /*06a0*/  IMAD R3, R4, -0x1000, R7 ;  /* 0xfffff00004037824 */ /* 0x000fe200078e0207 */
[----:B------:R-:W-:Y:S01]  /*06b0*/  LEA.HI.X.SX32 R27, R10, UR7, 0x1, P1 ;  /* 0x000000070a1b7c11 */ /* 0x000fe200088f0eff */
[----:B------:R-:W-:-:S02]  /*06c0*/  IMAD R19, R12, -0x100, R11 ;  /* 0xffffff000c137824 */ /* 0x000fc400078e020b */
[C---:B------:R-:W-:Y:S02]  /*06d0*/  IMAD R15, R12.reuse, -0x100, R8 ;  /* 0xffffff000c0f7824 */ /* 0x040fe400078e0208 */
[C---:B------:R-:W-:Y:S01]  /*06e0*/  IMAD R25, R12.reuse, -0x100, R5 ;  /* 0xffffff000c197824 */ /* 0x040fe200078e0205 */
[----:B------:R1:W2:Y:S01]  /*06f0*/  LDG.E.U8 R8, desc[UR4][R20.64] ;  /* 0x0000000414087981 */ /* 0x0002a2000c1e1100 */
[----:B------:R-:W-:Y:S01]  /*0700*/  IMAD R3, R12, -0x100, R3 ;  /* 0xffffff000c037824 */ /* 0x000fe200078e0203 */
[----:B------:R-:W-:Y:S02]  /*0710*/  IADD3 R12, P0, R29, UR6, RZ ;  /* 0x000000061d0c7c10 */ /* 0x000fe4000ff1e0ff */
[----:B------:R-:W-:Y:S01]  /*0720*/  IADD3 R16, P1, R2, UR6, RZ ;  /* 0x0000000602107c10 */ /* 0x000fe2000ff3e0ff */
[----:B------:R-:W3:Y:S01]  /*0730*/  LDG.E.U8 R26, desc[UR4][R26.64] ;  /* 0x000000041a1a7981 */ /* 0x000ee2000c1e1100 */
[----:B------:R-:W-:Y:S01]  /*0740*/  LEA.HI.X.SX32 R13, R29, UR7, 0x1, P0 ;  /* 0x000000071d0d7c11 */ /* 0x000fe200080f0eff */
[----:B-1----:R-:W1:Y:S04]  /*0750*/  LDC.64 R20, c[0x0][0x218] ;  /* 0x00008600ff147b82 */ /* 0x002e680000000a00 */
[----:B------:R4:W5:Y:S01]  /*0760*/  LDG.E.U8 R7, desc[UR4][R12.64] ;  /* 0x000000040c077981 */ /* 0x000962000c1e1100 */
[----:B------:R-:W-:-:S03]  /*0770*/  LEA.HI.X.SX32 R17, R2, UR7, 0x1, P1 ;  /* 0x0000000702117c11 */ /* 0x000fc600088f0eff */
[----:B----4-:R-:W4:Y:S01]  /*0780*/  LDC.64 R12, c[0x0][0x220] ;  /* 0x00008800ff0c7b82 */ /* 0x010f220000000a00 */
[----:B------:R-:W-:Y:S01]  /*0790*/  IADD3 R4, P0, R19, UR6, RZ ;  /* 0x0000000613047c10 */ /* 0x000fe2000ff1e0ff */
[----:B------:R1:W5:Y:S01]  /*07a0*/  LDG.E.U8 R11, desc[UR4][R16.64] ;  /* 0x00000004100b7981 */ /* 0x000362000c1e1100 */
[----:B------:R-:W-:Y:S02]  /*07b0*/  IADD3 R22, P1, R15, UR6, RZ ;  /* 0x000000060f167c10 */ /* 0x000fe4000ff3e0ff */
[----:B------:R-:W-:Y:S02]  /*07c0*/  LEA.HI.X.SX32 R5, R19, UR7, 0x1, P0 ;  /* 0x0000000713057c11 */ /* 0x000fe400080f0eff */
[----:B------:R-:W-:-:S03]  /*07d0*/  LEA.HI.X.SX32 R23, R15, UR7, 0x1, P1 ;  /* 0x000000070f177c11 */ /* 0x000fc600088f0eff */
[----:B------:R1:W5:Y:S02]  /*07e0*/  LDG.E.U8 R27, desc[UR4][R4.64] ;  /* 0x00000004041b7981 */ /* 0x000364000c1e1100 */
[----:B01----:R-:W-:Y:S02]  /*07f0*/  IADD3 R16, P0, R25, UR6, RZ ;  /* 0x0000000619107c10 */ /* 0x003fe4000ff1e0ff */
[----:B------:R0:W5:Y:S02]  /*0800*/  LDG.E.U8 R28, desc[UR4][R22.64] ;  /* 0x00000004161c7981 */ /* 0x000164000c1e1100 */
[----:B------:R-:W-:Y:S02]  /*0810*/  LEA.HI.X.SX32 R17, R25, UR7, 0x1, P0 ;  /* 0x0000000719117c11 */ /* 0x000fe400080f0eff */
[----:B------:R-:W-:-:S03]  /*0820*/  IADD3 R4, P1, R3, UR6, RZ ;  /* 0x0000000603047c10 */ /* 0x000fc6000ff3e0ff */
[----:B------:R1:W5:Y:S01]  /*0830*/  LDG.E.U8 R18, desc[UR4][R16.64] ;  /* 0x0000000410127981 */ /* 0x000362000c1e1100 */
[----:B------:R-:W-:Y:S01]  /*0840*/  LEA.HI.X.SX32 R5, R3, UR7, 0x1, P1 ;  /* 0x0000000703057c11 */ /* 0x000fe200088f0eff */
[----:B----4-:R-:W-:-:S04]  /*0850*/  IMAD.WIDE R12, R6, 0x4, R12 ;  /* 0x00000004060c7825 */ /* 0x010fc800078e020c */
[--C-:B0-----:R-:W-:Y:S02]  /*0860*/  IMAD.WIDE R22, R9, 0x4, R20.reuse ;  /* 0x0000000409167825 */ /* 0x101fe400078e0214 */
[----:B------:R0:W4:Y:S02]  /*0870*/  LDG.E.U8 R9, desc[UR4][R4.64] ;  /* 0x0000000404097981 */ /* 0x000124000c1e1100 */
[----:B-1----:R-:W-:-:S05]  /*0880*/  IMAD.WIDE R16, R10, 0x4, R20 ;  /* 0x000000040a107825 */ /* 0x002fca00078e0214 */
[----:B------:R1:W4:Y:S01]  /*0890*/  LDG.E R10, desc[UR4][R16.64] ;  /* 0x00000004100a7981 */ /* 0x000322000c1e1900 */
[----:B0-----:R-:W-:-:S03]  /*08a0*/  IMAD.WIDE R4, R29, 0x4, R20 ;  /* 0x000000041d047825 */ /* 0x001fc600078e0214 */
[----:B------:R0:W4:Y:S01]  /*08b0*/  LDG.E R29, desc[UR4][R22.64] ;  /* 0x00000004161d7981 */ /* 0x000122000c1e1900 */
[----:B------:R-:W-:-:S03]  /*08c0*/  IMAD.WIDE R24, R25, 0x4, R20 ;  /* 0x0000000419187825 */ /* 0x000fc600078e0214 */
[----:B------:R-:W4:Y:S01]  /*08d0*/  LDG.E R5, desc[UR4][R4.64] ;  /* 0x0000000404057981 */ /* 0x000f22000c1e1900 */
[----:B-1----:R-:W-:-:S03]  /*08e0*/  IMAD.WIDE R16, R15, 0x4, R20 ;  /* 0x000000040f107825 */ /* 0x002fc600078e0214 */
[----:B------:R-:W4:Y:S01]  /*08f0*/  LDG.E.EL.128 R12, desc[UR4][R12.64] ;  /* 0x000000040c0c7981 */ /* 0x000f22000c2e1d00 */
[----:B0-----:R-:W-:-:S03]  /*0900*/  IMAD.WIDE R22, R19, 0x4, R20 ;  /* 0x0000000413167825 */ /* 0x001fc600078e0214 */
[----:B------:R0:W4:Y:S04]  /*0910*/  LDG.E R6, desc[UR4][R16.64] ;  /* 0x0000000410067981 */ /* 0x000128000c1e1900 */
[----:B------:R1:W4:Y:S01]  /*0920*/  LDG.E R19, desc[UR4][R22.64] ;  /* 0x0000000416137981 */ /* 0x000322000c1e1900 */
[----:B0-----:R-:W0:Y:S01]  /*0930*/  LDC.64 R16, c[0x0][0x228] ;  /* 0x00008a00ff107b82 */ /* 0x001e220000000a00 */
[----:B-1----:R-:W-:-:S04]  /*0940*/  IMAD.WIDE R22, R2, 0x4, R20 ;  /* 0x0000000402167825 */ /* 0x002fc800078e0214 */
[----:B------:R-:W-:Y:S01]  /*0950*/  IMAD.WIDE R20, R3, 0x4, R20 ;  /* 0x0000000403147825 */ /* 0x000fe200078e0214 */
[----:B------:R-:W4:Y:S04]  /*0960*/  LDG.E R2, desc[UR4][R22.64] ;  /* 0x0000000416027981 */ /* 0x000f28000c1e1900 */
[----:B------:R-:W4:Y:S04]  /*0970*/  LDG.E R3, desc[UR4][R24.64] ;  /* 0x0000000418037981 */ /* 0x000f28000c1e1900 */
[----:B------:R-:W4:Y:S01]  /*0980*/  LDG.E R4, desc[UR4][R20.64] ;  /* 0x0000000414047981 */ /* 0x000f22000c1e1900 */
[----:B0-----:R-:W-:Y:S01]  /*0990*/  IMAD.WIDE R16, R0, 0x4, R16 ;  /* 0x0000000400107825 */ /* 0x001fe200078e0210 */
[----:B--2---:R-:W-:-:S02]  /*09a0*/  ISETP.NE.AND P6, PT, R8, RZ, PT ;  /* 0x000000ff0800720c */ /* 0x004fc40003fc5270 */
[----:B---3--:R-:W-:Y:S02]  /*09b0*/  ISETP.NE.AND P5, PT, R26, RZ, PT ;  /* 0x000000ff1a00720c */ /* 0x008fe40003fa5270 */
[----:B-----5:R-:W-:Y:S02]  /*09c0*/  ISETP.NE.AND P4, PT, R7, RZ, PT ;  /* 0x000000ff0700720c */ /* 0x020fe40003f85270 */
[----:B------:R-:W-:Y:S02]  /*09d0*/  ISETP.NE.AND P3, PT, R11, RZ, PT ;  /* 0x000000ff0b00720c */ /* 0x000fe40003f65270 */
[----:B------:R-:W-:Y:S02]  /*09e0*/  ISETP.NE.AND P2, PT, R27, RZ, PT ;  /* 0x000000ff1b00720c */ /* 0x000fe40003f45270 */
[----:B------:R-:W-:Y:S02]  /*09f0*/  ISETP.NE.AND P1, PT, R28, RZ, PT ;  /* 0x000000ff1c00720c */ /* 0x000fe40003f25270 */
[----:B------:R-:W-:Y:S01]  /*0a00*/  ISETP.NE.AND P0, PT, R18, RZ, PT ;  /* 0x000000ff1200720c */ /* 0x000fe20003f05270 */
[----:B----4-:R-:W-:-:S04]  /*0a10*/  FADD R8, R29, R12 ;  /* 0x0000000c1d087221 */ /* 0x010fc80000000000 */
[----:B------:R-:W-:Y:S01]  /*0a20*/  @!P6 FMUL R8, R8, 0.20000000298023223877 ;  /* 0x3e4ccccd0808e820 */ /* 0x000fe20000400000 */
[----:B------:R-:W-:Y:S01]  /*0a30*/  ISETP.NE.AND P6, PT, R9, RZ, PT ;  /* 0x000000ff0900720c */ /* 0x000fe20003fc5270 */
[--C-:B------:R-:W-:Y:S01]  /*0a40*/  FADD R9, R10, R13.reuse ;  /* 0x0000000d0a097221 */ /* 0x100fe20000000000 */
[----:B------:R-:W-:Y:S01]  /*0a50*/  FADD R10, R5, R14 ;  /* 0x0000000e050a7221 */ /* 0x000fe20000000000 */
[----:B------:R-:W-:Y:S01]  /*0a60*/  FADD R12, R19, R12 ;  /* 0x0000000c130c7221 */ /* 0x000fe20000000000 */
[----:B------:R-:W-:Y:S01]  /*0a70*/  FADD R13, R6, R13 ;  /* 0x0000000d060d7221 */ /* 0x000fe20000000000 */
[----:B------:R-:W-:Y:S01]  /*0a80*/  @!P5 FMUL R9, R9, 0.20000000298023223877 ;  /* 0x3e4ccccd0909d820 */ /* 0x000fe20000400000 */
[----:B------:R-:W-:Y:S01]  /*0a90*/  @!P4 FMUL R10, R10, 0.20000000298023223877 ;  /* 0x3e4ccccd0a0ac820 */ /* 0x000fe20000400000 */
[----:B------:R-:W-:Y:S01]  /*0aa0*/  @!P2 FMUL R12, R12, 0.20000000298023223877 ;  /* 0x3e4ccccd0c0ca820 */ /* 0x000fe20000400000 */
[----:B------:R-:W-:Y:S01]  /*0ab0*/  @!P1 FMUL R13, R13, 0.20000000298023223877 ;  /* 0x3e4ccccd0d0d9820 */ /* 0x000fe20000400000 */
[--C-:B------:R-:W-:Y:S01]  /*0ac0*/  FADD R11, R2, R15.reuse ;  /* 0x0000000f020b7221 */ /* 0x100fe20000000000 */
[----:B------:R-:W-:Y:S01]  /*0ad0*/  FADD R14, R3, R14 ;  /* 0x0000000e030e7221 */ /* 0x000fe20000000000 */
[----:B------:R-:W-:-:S02]  /*0ae0*/  FADD R15, R4, R15 ;  /* 0x0000000f040f7221 */ /* 0x000fc40000000000 */
[----:B------:R-:W-:Y:S01]  /*0af0*/  @!P3 FMUL R11, R11, 0.20000000298023223877 ;  /* 0x3e4ccccd0b0bb820 */ /* 0x000fe20000400000 */
[----:B------:R-:W-:Y:S01]  /*0b00*/  @!P0 FMUL R14, R14, 0.20000000298023223877 ;  /* 0x3e4ccccd0e0e8820 */ /* 0x000fe20000400000 */
[----:B------:R-:W-:-:S03]  /*0b10*/  @!P6 FMUL R15, R15, 0.20000000298023223877 ;  /* 0x3e4ccccd0f0fe820 */ /* 0x000fc60000400000 */
[----:B------:R-:W-:Y:S04]  /*0b20*/  STG.E.128 desc[UR4][R16.64], R8 ;  /* 0x0000000810007986 */ /* 0x000fe8000c101d04 */
[----:B------:R-:W-:Y:S01]  /*0b30*/  STG.E.128 desc[UR4][R16.64+0x800], R12 ;  /* 0x0008000c10007986 */ /* 0x000fe2000c101d04 */
[----:B------:R-:W-:Y:S05]  /*0b40*/  EXIT ;  /* 0x000000000000794d */ /* 0x000fea0003800000 */
.L_x_0:
[----:B------:R-:W-:-:S00]  /*0b50*/  BRA `(.L_x_0) ;  /* 0xfffffffc00fc7947 */ /* 0x000fc0000383ffff */
[----:B------:R-:W-:-:S00]  /*0b60*/  NOP ;  /* 0x0000000000007918 */ /* 0x000fc00000000000 */
        /* <DEDUP_REMOVED lines=9> */
.L_x_1:


//--------------------- .nv.constant0.triton_poi_fused_convolution_leaky_relu_reflection_pad2d_22 --------------------------
	.section	.nv.constant0.triton_poi_fused_convolution_leaky_relu_reflection_pad2d_22,"a",@progbits
	.sectionflags	@""
	.align	4
.nv.constant0.triton_poi_fused_convolution_leaky_relu_reflection_pad2d_22:
	.zero		564
